//
// Generated by NVIDIA NVVM Compiler
//
// Compiler Build ID: CL-36424714
// Cuda compilation tools, release 13.0, V13.0.88
// Based on NVVM 20.0.0
//

.version 9.0
.target sm_100
.address_size 64

	// .globl	_Z11gemm_kernelPKfS0_Pfiii

.visible .entry _Z11gemm_kernelPKfS0_Pfiii(
	.param .u64 .ptr .align 1 _Z11gemm_kernelPKfS0_Pfiii_param_0,
	.param .u64 .ptr .align 1 _Z11gemm_kernelPKfS0_Pfiii_param_1,
	.param .u64 .ptr .align 1 _Z11gemm_kernelPKfS0_Pfiii_param_2,
	.param .u32 _Z11gemm_kernelPKfS0_Pfiii_param_3,
	.param .u32 _Z11gemm_kernelPKfS0_Pfiii_param_4,
	.param .u32 _Z11gemm_kernelPKfS0_Pfiii_param_5
)
{
	.reg .pred 	%p<13>;
	.reg .b32 	%r<41>;
	.reg .b32 	%f<68>;
	.reg .b64 	%rd<53>;

	ld.param.u64 	%rd7, [_Z11gemm_kernelPKfS0_Pfiii_param_0];
	ld.param.u64 	%rd8, [_Z11gemm_kernelPKfS0_Pfiii_param_1];
	ld.param.u64 	%rd6, [_Z11gemm_kernelPKfS0_Pfiii_param_2];
	ld.param.u32 	%r20, [_Z11gemm_kernelPKfS0_Pfiii_param_3];
	ld.param.u32 	%r18, [_Z11gemm_kernelPKfS0_Pfiii_param_4];
	ld.param.u32 	%r19, [_Z11gemm_kernelPKfS0_Pfiii_param_5];
	cvta.to.global.u64 	%rd1, %rd8;
	cvta.to.global.u64 	%rd2, %rd7;
	mov.u32 	%r21, %ctaid.y;
	mov.u32 	%r22, %ntid.y;
	mov.u32 	%r23, %tid.y;
	mad.lo.s32 	%r1, %r21, %r22, %r23;
	mov.u32 	%r24, %ctaid.x;
	mov.u32 	%r25, %ntid.x;
	mov.u32 	%r26, %tid.x;
	mad.lo.s32 	%r2, %r24, %r25, %r26;
	setp.ge.s32 	%p1, %r1, %r20;
	setp.ge.s32 	%p2, %r2, %r18;
	or.pred  	%p3, %p1, %p2;
	@%p3 bra 	$L__BB0_14;
	setp.lt.s32 	%p4, %r19, 1;
	mov.f32 	%f67, 0f00000000;
	@%p4 bra 	$L__BB0_13;
	mul.lo.s32 	%r3, %r19, %r1;
	and.b32  	%r4, %r19, 7;
	setp.lt.u32 	%p5, %r19, 8;
	mov.f32 	%f67, 0f00000000;
	mov.b32 	%r39, 0;
	@%p5 bra 	$L__BB0_5;
	and.b32  	%r39, %r19, 2147483640;
	neg.s32 	%r37, %r39;
	shl.b32 	%r7, %r18, 3;
	mul.wide.u32 	%rd9, %r3, 4;
	add.s64 	%rd10, %rd9, %rd2;
	add.s64 	%rd52, %rd10, 16;
	mov.f32 	%f67, 0f00000000;
	mul.wide.s32 	%rd13, %r18, 4;
	mov.u32 	%r36, %r2;
$L__BB0_4:
	.pragma "nounroll";
	ld.global.f32 	%f17, [%rd52+-16];
	mul.wide.s32 	%rd11, %r36, 4;
	add.s64 	%rd12, %rd1, %rd11;
	ld.global.f32 	%f18, [%rd12];
	fma.rn.f32 	%f19, %f17, %f18, %f67;
	ld.global.f32 	%f20, [%rd52+-12];
	add.s64 	%rd14, %rd12, %rd13;
	ld.global.f32 	%f21, [%rd14];
	fma.rn.f32 	%f22, %f20, %f21, %f19;
	ld.global.f32 	%f23, [%rd52+-8];
	add.s64 	%rd15, %rd14, %rd13;
	ld.global.f32 	%f24, [%rd15];
	fma.rn.f32 	%f25, %f23, %f24, %f22;
	ld.global.f32 	%f26, [%rd52+-4];
	add.s64 	%rd16, %rd15, %rd13;
	ld.global.f32 	%f27, [%rd16];
	fma.rn.f32 	%f28, %f26, %f27, %f25;
	ld.global.f32 	%f29, [%rd52];
	add.s64 	%rd17, %rd16, %rd13;
	ld.global.f32 	%f30, [%rd17];
	fma.rn.f32 	%f31, %f29, %f30, %f28;
	ld.global.f32 	%f32, [%rd52+4];
	add.s64 	%rd18, %rd17, %rd13;
	ld.global.f32 	%f33, [%rd18];
	fma.rn.f32 	%f34, %f32, %f33, %f31;
	ld.global.f32 	%f35, [%rd52+8];
	add.s64 	%rd19, %rd18, %rd13;
	ld.global.f32 	%f36, [%rd19];
	fma.rn.f32 	%f37, %f35, %f36, %f34;
	ld.global.f32 	%f38, [%rd52+12];
	add.s64 	%rd20, %rd19, %rd13;
	ld.global.f32 	%f39, [%rd20];
	fma.rn.f32 	%f67, %f38, %f39, %f37;
	add.s32 	%r37, %r37, 8;
	add.s32 	%r36, %r36, %r7;
	add.s64 	%rd52, %rd52, 32;
	setp.ne.s32 	%p6, %r37, 0;
	@%p6 bra 	$L__BB0_4;
$L__BB0_5:
	setp.eq.s32 	%p7, %r4, 0;
	@%p7 bra 	$L__BB0_13;
	and.b32  	%r13, %r19, 3;
	setp.lt.u32 	%p8, %r4, 4;
	@%p8 bra 	$L__BB0_8;
	add.s32 	%r28, %r39, %r3;
	mul.wide.u32 	%rd21, %r28, 4;
	add.s64 	%rd22, %rd2, %rd21;
	ld.global.f32 	%f41, [%rd22];
	mad.lo.s32 	%r29, %r39, %r18, %r2;
	mul.wide.s32 	%rd23, %r29, 4;
	add.s64 	%rd24, %rd1, %rd23;
	ld.global.f32 	%f42, [%rd24];
	fma.rn.f32 	%f43, %f41, %f42, %f67;
	cvt.u64.u32 	%rd25, %r3;
	cvt.u64.u32 	%rd26, %r39;
	add.s64 	%rd27, %rd26, %rd25;
	shl.b64 	%rd28, %rd27, 2;
	add.s64 	%rd29, %rd2, %rd28;
	ld.global.f32 	%f44, [%rd29+4];
	mul.wide.s32 	%rd30, %r18, 4;
	add.s64 	%rd31, %rd24, %rd30;
	ld.global.f32 	%f45, [%rd31];
	fma.rn.f32 	%f46, %f44, %f45, %f43;
	ld.global.f32 	%f47, [%rd29+8];
	add.s64 	%rd32, %rd31, %rd30;
	ld.global.f32 	%f48, [%rd32];
	fma.rn.f32 	%f49, %f47, %f48, %f46;
	ld.global.f32 	%f50, [%rd29+12];
	add.s64 	%rd33, %rd32, %rd30;
	ld.global.f32 	%f51, [%rd33];
	fma.rn.f32 	%f67, %f50, %f51, %f49;
	add.s32 	%r39, %r39, 4;
$L__BB0_8:
	setp.eq.s32 	%p9, %r13, 0;
	@%p9 bra 	$L__BB0_13;
	setp.eq.s32 	%p10, %r13, 1;
	@%p10 bra 	$L__BB0_11;
	add.s32 	%r30, %r39, %r3;
	mul.wide.u32 	%rd34, %r30, 4;
	add.s64 	%rd35, %rd2, %rd34;
	ld.global.f32 	%f53, [%rd35];
	mad.lo.s32 	%r31, %r39, %r18, %r2;
	mul.wide.s32 	%rd36, %r31, 4;
	add.s64 	%rd37, %rd1, %rd36;
	ld.global.f32 	%f54, [%rd37];
	fma.rn.f32 	%f55, %f53, %f54, %f67;
	cvt.u64.u32 	%rd38, %r3;
	cvt.u64.u32 	%rd39, %r39;
	add.s64 	%rd40, %rd39, %rd38;
	shl.b64 	%rd41, %rd40, 2;
	add.s64 	%rd42, %rd2, %rd41;
	ld.global.f32 	%f56, [%rd42+4];
	mul.wide.s32 	%rd43, %r18, 4;
	add.s64 	%rd44, %rd37, %rd43;
	ld.global.f32 	%f57, [%rd44];
	fma.rn.f32 	%f67, %f56, %f57, %f55;
	add.s32 	%r39, %r39, 2;
$L__BB0_11:
	and.b32  	%r32, %r19, 1;
	setp.eq.b32 	%p11, %r32, 1;
	not.pred 	%p12, %p11;
	@%p12 bra 	$L__BB0_13;
	add.s32 	%r33, %r39, %r3;
	mul.wide.u32 	%rd45, %r33, 4;
	add.s64 	%rd46, %rd2, %rd45;
	ld.global.f32 	%f58, [%rd46];
	mad.lo.s32 	%r34, %r39, %r18, %r2;
	mul.wide.s32 	%rd47, %r34, 4;
	add.s64 	%rd48, %rd1, %rd47;
	ld.global.f32 	%f59, [%rd48];
	fma.rn.f32 	%f67, %f58, %f59, %f67;
$L__BB0_13:
	mad.lo.s32 	%r35, %r18, %r1, %r2;
	cvta.to.global.u64 	%rd49, %rd6;
	mul.wide.s32 	%rd50, %r35, 4;
	add.s64 	%rd51, %rd49, %rd50;
	st.global.f32 	[%rd51], %f67;
$L__BB0_14:
	ret;

}


// ===== COMPILED SASS (sm_100) =====

	.target	sm_100

	.elftype	@"ET_EXEC"


//--------------------- .note.nv.tkinfo           --------------------------
	.section	.note.nv.tkinfo,"",@"SHT_NOTE"
	.sectionflags	@"SHF_NOTE_NV_TKINFO"
	.tkinfo
        /*0018*/ 	.word	0x00000002
        /*0030*/ 	.string	""
        /*0030*/ 	.string	"ptxas"
        /*0030*/ 	.string	"Cuda compilation tools, release 13.0, V13.0.88"
        /*0030*/ 	.string	"Build cuda_13.0.r13.0/compiler.36424714_0"
        /*0030*/ 	.string	"-arch sm_100 -m 64 "



//--------------------- .note.nv.cuinfo           --------------------------
	.section	.note.nv.cuinfo,"",@"SHT_NOTE"
	.sectionflags	@"SHF_NOTE_NV_CUINFO"
        /*0018*/ 	.short	0x0002
        /*001a*/ 	.short	0x0064
        /*001c*/ 	.short	0x0082
	.zero		2


//--------------------- .nv.info                  --------------------------
	.section	.nv.info,"",@"SHT_CUDA_INFO"
	.align	4


	//----- nvinfo : EIATTR_REGCOUNT
	.align		4
        /*0000*/ 	.byte	0x04, 0x2f
        /*0002*/ 	.short	(.L_1 - .L_0)
	.align		4
.L_0:
        /*0004*/ 	.word	index@(_Z11gemm_kernelPKfS0_Pfiii)
        /*0008*/ 	.word	0x00000020


	//----- nvinfo : EIATTR_FRAME_SIZE
	.align		4
.L_1:
        /*000c*/ 	.byte	0x04, 0x11
        /*000e*/ 	.short	(.L_3 - .L_2)
	.align		4
.L_2:
        /*0010*/ 	.word	index@(_Z11gemm_kernelPKfS0_Pfiii)
        /*0014*/ 	.word	0x00000000


	//----- nvinfo : EIATTR_MIN_STACK_SIZE
	.align		4
.L_3:
        /*0018*/ 	.byte	0x04, 0x12
        /*001a*/ 	.short	(.L_5 - .L_4)
	.align		4
.L_4:
        /*001c*/ 	.word	index@(_Z11gemm_kernelPKfS0_Pfiii)
        /*0020*/ 	.word	0x00000000
.L_5:


//--------------------- .nv.compat                --------------------------
	.section	.nv.compat,"",@"SHT_CUDA_COMPAT_INFO"
	.align	4
        /*0000*/ 	.byte	0x02, 0x09, 0x00, 0x00, 0x02, 0x02, 0x01, 0x00, 0x02, 0x05, 0x05, 0x00, 0x03, 0x07, 0x01, 0x01
        /*0010*/ 	.byte	0x02, 0x03, 0x00, 0x00, 0x02, 0x06, 0x01, 0x00, 0x04, 0x0b, 0x08, 0x00, 0x09, 0x00, 0x00, 0x00
        /*0020*/ 	.byte	0x00, 0x00, 0x00, 0x00


//--------------------- .nv.info._Z11gemm_kernelPKfS0_Pfiii --------------------------
	.section	.nv.info._Z11gemm_kernelPKfS0_Pfiii,"",@"SHT_CUDA_INFO"
	.sectionflags	@""
	.align	4


	//----- nvinfo : EIATTR_CUDA_API_VERSION
	.align		4
        /*0000*/ 	.byte	0x04, 0x37
        /*0002*/ 	.short	(.L_7 - .L_6)
.L_6:
        /*0004*/ 	.word	0x00000082


	//----- nvinfo : EIATTR_KPARAM_INFO
	.align		4
.L_7:
        /*0008*/ 	.byte	0x04, 0x17
        /*000a*/ 	.short	(.L_9 - .L_8)
.L_8:
        /*000c*/ 	.word	0x00000000
        /*0010*/ 	.short	0x0005
        /*0012*/ 	.short	0x0020
        /*0014*/ 	.byte	0x00, 0xf0, 0x11, 0x00


	//----- nvinfo : EIATTR_KPARAM_INFO
	.align		4
.L_9:
        /*0018*/ 	.byte	0x04, 0x17
        /*001a*/ 	.short	(.L_11 - .L_10)
.L_10:
        /*001c*/ 	.word	0x00000000
        /*0020*/ 	.short	0x0004
        /*0022*/ 	.short	0x001c
        /*0024*/ 	.byte	0x00, 0xf0, 0x11, 0x00


	//----- nvinfo : EIATTR_KPARAM_INFO
	.align		4
.L_11:
        /*0028*/ 	.byte	0x04, 0x17
        /*002a*/ 	.short	(.L_13 - .L_12)
.L_12:
        /*002c*/ 	.word	0x00000000
        /*0030*/ 	.short	0x0003
        /*0032*/ 	.short	0x0018
        /*0034*/ 	.byte	0x00, 0xf0, 0x11, 0x00


	//----- nvinfo : EIATTR_KPARAM_INFO
	.align		4
.L_13:
        /*0038*/ 	.byte	0x04, 0x17
        /*003a*/ 	.short	(.L_15 - .L_14)
.L_14:
        /*003c*/ 	.word	0x00000000
        /*0040*/ 	.short	0x0002
        /*0042*/ 	.short	0x0010
        /*0044*/ 	.byte	0x00, 0xf5, 0x21, 0x00


	//----- nvinfo : EIATTR_KPARAM_INFO
	.align		4
.L_15:
        /*0048*/ 	.byte	0x04, 0x17
        /*004a*/ 	.short	(.L_17 - .L_16)
.L_16:
        /*004c*/ 	.word	0x00000000
        /*0050*/ 	.short	0x0001
        /*0052*/ 	.short	0x0008
        /*0054*/ 	.byte	0x00, 0xf5, 0x21, 0x00


	//----- nvinfo : EIATTR_KPARAM_INFO
	.align		4
.L_17:
        /*0058*/ 	.byte	0x04, 0x17
        /*005a*/ 	.short	(.L_19 - .L_18)
.L_18:
        /*005c*/ 	.word	0x00000000
        /*0060*/ 	.short	0x0000
        /*0062*/ 	.short	0x0000
        /*0064*/ 	.byte	0x00, 0xf5, 0x21, 0x00


	//----- nvinfo : EIATTR_SPARSE_MMA_MASK
	.align		4
.L_19:
        /*0068*/ 	.byte	0x03, 0x50
        /*006a*/ 	.short	0x0000


	//----- nvinfo : EIATTR_MAXREG_COUNT
	.align		4
        /*006c*/ 	.byte	0x03, 0x1b
        /*006e*/ 	.short	0x00ff


	//----- nvinfo : EIATTR_MERCURY_ISA_VERSION
	.align		4
        /*0070*/ 	.byte	0x03, 0x5f
        /*0072*/ 	.short	0x0101


	//----- nvinfo : EIATTR_VRC_CTA_INIT_COUNT
	.align		4
        /*0074*/ 	.byte	0x02, 0x4a
	.zero		1
	.zero		1


	//----- nvinfo : EIATTR_EXIT_INSTR_OFFSETS
	.align		4
        /*0078*/ 	.byte	0x04, 0x1c
        /*007a*/ 	.short	(.L_21 - .L_20)


	//   ....[0]....
.L_20:
        /*007c*/ 	.word	0x000000c0


	//   ....[1]....
        /*0080*/ 	.word	0x000008e0


	//----- nvinfo : EIATTR_CBANK_PARAM_SIZE
	.align		4
.L_21:
        /*0084*/ 	.byte	0x03, 0x19
        /*0086*/ 	.short	0x0024


	//----- nvinfo : EIATTR_PARAM_CBANK
	.align		4
        /*0088*/ 	.byte	0x04, 0x0a
        /*008a*/ 	.short	(.L_23 - .L_22)
	.align		4
.L_22:
        /*008c*/ 	.word	index@(.nv.constant0._Z11gemm_kernelPKfS0_Pfiii)
        /*0090*/ 	.short	0x0380
        /*0092*/ 	.short	0x0024


	//----- nvinfo : EIATTR_SW_WAR
	.align		4
.L_23:
        /*0094*/ 	.byte	0x04, 0x36
        /*0096*/ 	.short	(.L_25 - .L_24)
.L_24:
        /*0098*/ 	.word	0x00000008
.L_25:


//--------------------- .nv.callgraph             --------------------------
	.section	.nv.callgraph,"",@"SHT_CUDA_CALLGRAPH"
	.align	4
	.sectionentsize	8
	.align		4
        /*0000*/ 	.word	0x00000000
	.align		4
        /*0004*/ 	.word	0xffffffff
	.align		4
        /*0008*/ 	.word	0x00000000
	.align		4
        /*000c*/ 	.word	0xfffffffe
	.align		4
        /*0010*/ 	.word	0x00000000
	.align		4
        /*0014*/ 	.word	0xfffffffd
	.align		4
        /*0018*/ 	.word	0x00000000
	.align		4
        /*001c*/ 	.word	0xfffffffc


//--------------------- .text._Z11gemm_kernelPKfS0_Pfiii --------------------------
	.section	.text._Z11gemm_kernelPKfS0_Pfiii,"ax",@progbits
	.align	128
        .global         _Z11gemm_kernelPKfS0_Pfiii
        .type           _Z11gemm_kernelPKfS0_Pfiii,@function
        .size           _Z11gemm_kernelPKfS0_Pfiii,(.L_x_5 - _Z11gemm_kernelPKfS0_Pfiii)
        .other          _Z11gemm_kernelPKfS0_Pfiii,@"STO_CUDA_ENTRY STV_DEFAULT"
_Z11gemm_kernelPKfS0_Pfiii:
.text._Z11gemm_kernelPKfS0_Pfiii:
[----:B------:R-:W-:Y:S01]  /*0000*/  LDC R1, c[0x0][0x37c] ;  /* 0x0000df00ff017b82 */ /* 0x000fe20000000800 */
[----:B------:R-:W0:Y:S07]  /*0010*/  S2R R5, SR_TID.X ;  /* 0x0000000000057919 */ /* 0x000e2e0000002100 */
[----:B------:R-:W1:Y:S01]  /*0020*/  LDC R19, c[0x0][0x364] ;  /* 0x0000d900ff137b82 */ /* 0x000e620000000800 */
[----:B------:R-:W1:Y:S07]  /*0030*/  S2R R4, SR_TID.Y ;  /* 0x0000000000047919 */ /* 0x000e6e0000002200 */
[----:B------:R-:W0:Y:S08]  /*0040*/  S2UR UR5, SR_CTAID.X ;  /* 0x00000000000579c3 */ /* 0x000e300000002500 */
[----:B------:R-:W0:Y:S08]  /*0050*/  LDC R0, c[0x0][0x360] ;  /* 0x0000d800ff007b82 */ /* 0x000e300000000800 */
[----:B------:R-:W1:Y:S08]  /*0060*/  S2UR UR4, SR_CTAID.Y ;  /* 0x00000000000479c3 */ /* 0x000e700000002600 */
[----:B------:R-:W2:Y:S01]  /*0070*/  LDC.64 R2, c[0x0][0x398] ;  /* 0x0000e600ff027b82 */ /* 0x000ea20000000a00 */
[----:B0-----:R-:W-:-:S02]  /*0080*/  IMAD R0, R0, UR5, R5 ;  /* 0x0000000500007c24 */ /* 0x001fc4000f8e0205 */
[----:B-1----:R-:W-:-:S03]  /*0090*/  IMAD R19, R19, UR4, R4 ;  /* 0x0000000413137c24 */ /* 0x002fc6000f8e0204 */
[----:B--2---:R-:W-:-:S04]  /*00a0*/  ISETP.GE.AND P0, PT, R0, R3, PT ;  /* 0x000000030000720c */ /* 0x004fc80003f06270 */
[----:B------:R-:W-:-:S13]  /*00b0*/  ISETP.GE.OR P0, PT, R19, R2, P0 ;  /* 0x000000021300720c */ /* 0x000fda0000706670 */
[----:B------:R-:W-:Y:S05]  /*00c0*/  @P0 EXIT ;  /* 0x000000000000094d */ /* 0x000fea0003800000 */
[----:B------:R-:W0:Y:S01]  /*00d0*/  LDC R2, c[0x0][0x3a0] ;  /* 0x0000e800ff027b82 */ /* 0x000e220000000800 */
[----:B------:R-:W1:Y:S01]  /*00e0*/  LDCU.64 UR4, c[0x0][0x358] ;  /* 0x00006b00ff0477ac */ /* 0x000e620008000a00 */
[----:B------:R-:W-:Y:S01]  /*00f0*/  HFMA2 R24, -RZ, RZ, 0, 0 ;  /* 0x00000000ff187431 */ /* 0x000fe200000001ff */
[----:B0-----:R-:W-:-:S13]  /*0100*/  ISETP.GE.AND P0, PT, R2, 0x1, PT ;  /* 0x000000010200780c */ /* 0x001fda0003f06270 */
[----:B-1----:R-:W-:Y:S05]  /*0110*/  @!P0 BRA `(.L_x_0) ;  /* 0x0000000400e08947 */ /* 0x002fea0003800000 */
[C---:B------:R-:W-:Y:S01]  /*0120*/  ISETP.GE.U32.AND P1, PT, R2.reuse, 0x8, PT ;  /* 0x000000080200780c */ /* 0x040fe20003f26070 */
[----:B------:R-:W-:Y:S01]  /*0130*/  IMAD R20, R19, R2, RZ ;  /* 0x0000000213147224 */ /* 0x000fe200078e02ff */
[----:B------:R-:W-:Y:S02]  /*0140*/  LOP3.LUT R27, R2, 0x7, RZ, 0xc0, !PT ;  /* 0x00000007021b7812 */ /* 0x000fe400078ec0ff */
[----:B------:R-:W-:Y:S02]  /*0150*/  MOV R24, RZ ;  /* 0x000000ff00187202 */ /* 0x000fe40000000f00 */
[----:B------:R-:W-:Y:S02]  /*0160*/  ISETP.NE.AND P0, PT, R27, RZ, PT ;  /* 0x000000ff1b00720c */ /* 0x000fe40003f05270 */
[----:B------:R-:W-:-:S05]  /*0170*/  MOV R21, RZ ;  /* 0x000000ff00157202 */ /* 0x000fca0000000f00 */
[----:B------:R-:W-:Y:S06]  /*0180*/  @!P1 BRA `(.L_x_1) ;  /* 0x0000000000c49947 */ /* 0x000fec0003800000 */
[----:B------:R-:W0:Y:S01]  /*0190*/  LDC.64 R4, c[0x0][0x380] ;  /* 0x0000e000ff047b82 */ /* 0x000e220000000a00 */
[----:B------:R-:W-:Y:S02]  /*01a0*/  LOP3.LUT R21, R2, 0x7ffffff8, RZ, 0xc0, !PT ;  /* 0x7ffffff802157812 */ /* 0x000fe400078ec0ff */
[----:B------:R-:W-:Y:S02]  /*01b0*/  MOV R24, RZ ;  /* 0x000000ff00187202 */ /* 0x000fe40000000f00 */
[----:B------:R-:W-:Y:S02]  /*01c0*/  MOV R18, R0 ;  /* 0x0000000000127202 */ /* 0x000fe40000000f00 */
[----:B------:R-:W-:Y:S01]  /*01d0*/  IADD3 R22, PT, PT, -R21, RZ, RZ ;  /* 0x000000ff15167210 */ /* 0x000fe20007ffe1ff */
[----:B0-----:R-:W-:-:S03]  /*01e0*/  IMAD.WIDE.U32 R4, R20, 0x4, R4 ;  /* 0x0000000414047825 */ /* 0x001fc600078e0004 */
[----:B------:R-:W-:-:S04]  /*01f0*/  IADD3 R6, P1, PT, R4, 0x10, RZ ;  /* 0x0000001004067810 */ /* 0x000fc80007f3e0ff */
[----:B------:R-:W-:-:S09]  /*0200*/  IADD3.X R7, PT, PT, RZ, R5, RZ, P1, !PT ;  /* 0x00000005ff077210 */ /* 0x000fd20000ffe4ff */
.L_x_2:
[----:B------:R-:W0:Y:S01]  /*0210*/  LDC.64 R16, c[0x0][0x388] ;  /* 0x0000e200ff107b82 */ /* 0x000e220000000a00 */
[----:B------:R-:W-:Y:S02]  /*0220*/  MOV R4, R6 ;  /* 0x0000000600047202 */ /* 0x000fe40000000f00 */
[----:B------:R-:W-:-:S05]  /*0230*/  MOV R5, R7 ;  /* 0x0000000700057202 */ /* 0x000fca0000000f00 */
[----:B------:R-:W2:Y:S04]  /*0240*/  LDG.E R25, desc[UR4][R4.64+-0x10] ;  /* 0xfffff00404197981 */ /* 0x000ea8000c1e1900 */
[----:B------:R-:W3:Y:S04]  /*0250*/  LDG.E R23, desc[UR4][R4.64+-0xc] ;  /* 0xfffff40404177981 */ /* 0x000ee8000c1e1900 */
[----:B------:R-:W4:Y:S04]  /*0260*/  LDG.E R29, desc[UR4][R4.64+-0x8] ;  /* 0xfffff804041d7981 */ /* 0x000f28000c1e1900 */
[----:B------:R-:W5:Y:S01]  /*0270*/  LDG.E R28, desc[UR4][R4.64+-0x4] ;  /* 0xfffffc04041c7981 */ /* 0x000f62000c1e1900 */
[----:B0-----:R-:W-:-:S05]  /*0280*/  IMAD.WIDE R16, R18, 0x4, R16 ;  /* 0x0000000412107825 */ /* 0x001fca00078e0210 */
[----:B------:R0:W2:Y:S01]  /*0290*/  LDG.E R26, desc[UR4][R16.64] ;  /* 0x00000004101a7981 */ /* 0x0000a2000c1e1900 */
[----:B------:R-:W-:-:S04]  /*02a0*/  IMAD.WIDE R14, R3, 0x4, R16 ;  /* 0x00000004030e7825 */ /* 0x000fc800078e0210 */
[C---:B------:R-:W-:Y:S02]  /*02b0*/  IMAD.WIDE R6, R3.reuse, 0x4, R14 ;  /* 0x0000000403067825 */ /* 0x040fe400078e020e */
[----:B------:R-:W3:Y:S02]  /*02c0*/  LDG.E R14, desc[UR4][R14.64] ;  /* 0x000000040e0e7981 */ /* 0x000ee4000c1e1900 */
[C---:B------:R-:W-:Y:S02]  /*02d0*/  IMAD.WIDE R10, R3.reuse, 0x4, R6 ;  /* 0x00000004030a7825 */ /* 0x040fe400078e0206 */
[----:B------:R-:W4:Y:S02]  /*02e0*/  LDG.E R6, desc[UR4][R6.64] ;  /* 0x0000000406067981 */ /* 0x000f24000c1e1900 */
[C---:B------:R-:W-:Y:S02]  /*02f0*/  IMAD.WIDE R8, R3.reuse, 0x4, R10 ;  /* 0x0000000403087825 */ /* 0x040fe400078e020a */
[----:B------:R-:W5:Y:S02]  /*0300*/  LDG.E R10, desc[UR4][R10.64] ;  /* 0x000000040a0a7981 */ /* 0x000f64000c1e1900 */
[----:B------:R-:W-:-:S02]  /*0310*/  IMAD.WIDE R12, R3, 0x4, R8 ;  /* 0x00000004030c7825 */ /* 0x000fc400078e0208 */
[----:B------:R-:W5:Y:S04]  /*0320*/  LDG.E R7, desc[UR4][R4.64] ;  /* 0x0000000404077981 */ /* 0x000f68000c1e1900 */
[----:B------:R-:W5:Y:S01]  /*0330*/  LDG.E R8, desc[UR4][R8.64] ;  /* 0x0000000408087981 */ /* 0x000f62000c1e1900 */
[----:B0-----:R-:W-:-:S03]  /*0340*/  IMAD.WIDE R16, R3, 0x4, R12 ;  /* 0x0000000403107825 */ /* 0x001fc600078e020c */
[----:B------:R-:W5:Y:S04]  /*0350*/  LDG.E R12, desc[UR4][R12.64] ;  /* 0x000000040c0c7981 */ /* 0x000f68000c1e1900 */
[----:B------:R-:W5:Y:S04]  /*0360*/  LDG.E R15, desc[UR4][R16.64] ;  /* 0x00000004100f7981 */ /* 0x000f68000c1e1900 */
[----:B------:R-:W5:Y:S04]  /*0370*/  LDG.E R9, desc[UR4][R4.64+0x4] ;  /* 0x0000040404097981 */ /* 0x000f68000c1e1900 */
[----:B------:R-:W5:Y:S01]  /*0380*/  LDG.E R11, desc[UR4][R4.64+0xc] ;  /* 0x00000c04040b7981 */ /* 0x000f62000c1e1900 */
[----:B--2---:R-:W-:Y:S01]  /*0390*/  FFMA R26, R25, R26, R24 ;  /* 0x0000001a191a7223 */ /* 0x004fe20000000018 */
[----:B------:R-:W-:-:S02]  /*03a0*/  IMAD.WIDE R24, R3, 0x4, R16 ;  /* 0x0000000403187825 */ /* 0x000fc400078e0210 */
[----:B------:R-:W2:Y:S04]  /*03b0*/  LDG.E R16, desc[UR4][R4.64+0x8] ;  /* 0x0000080404107981 */ /* 0x000ea8000c1e1900 */
[----:B------:R-:W2:Y:S01]  /*03c0*/  LDG.E R24, desc[UR4][R24.64] ;  /* 0x0000000418187981 */ /* 0x000ea2000c1e1900 */
[----:B---3--:R-:W-:Y:S01]  /*03d0*/  FFMA R14, R23, R14, R26 ;  /* 0x0000000e170e7223 */ /* 0x008fe2000000001a */
[----:B------:R-:W-:-:S03]  /*03e0*/  IADD3 R22, PT, PT, R22, 0x8, RZ ;  /* 0x0000000816167810 */ /* 0x000fc60007ffe0ff */
[----:B----4-:R-:W-:Y:S01]  /*03f0*/  FFMA R29, R29, R6, R14 ;  /* 0x000000061d1d7223 */ /* 0x010fe2000000000e */
[----:B------:R-:W-:-:S03]  /*0400*/  ISETP.NE.AND P1, PT, R22, RZ, PT ;  /* 0x000000ff1600720c */ /* 0x000fc60003f25270 */
[----:B-----5:R-:W-:Y:S01]  /*0410*/  FFMA R10, R28, R10, R29 ;  /* 0x0000000a1c0a7223 */ /* 0x020fe2000000001d */
[----:B------:R-:W-:-:S03]  /*0420*/  IADD3 R6, P2, PT, R4, 0x20, RZ ;  /* 0x0000002004067810 */ /* 0x000fc60007f5e0ff */
[----:B------:R-:W-:Y:S01]  /*0430*/  FFMA R8, R7, R8, R10 ;  /* 0x0000000807087223 */ /* 0x000fe2000000000a */
[----:B------:R-:W-:Y:S02]  /*0440*/  IADD3.X R7, PT, PT, RZ, R5, RZ, P2, !PT ;  /* 0x00000005ff077210 */ /* 0x000fe400017fe4ff */
[----:B------:R-:W-:Y:S01]  /*0450*/  LEA R18, R3, R18, 0x3 ;  /* 0x0000001203127211 */ /* 0x000fe200078e18ff */
[----:B------:R-:W-:-:S04]  /*0460*/  FFMA R9, R9, R12, R8 ;  /* 0x0000000c09097223 */ /* 0x000fc80000000008 */
[----:B--2---:R-:W-:-:S04]  /*0470*/  FFMA R16, R16, R15, R9 ;  /* 0x0000000f10107223 */ /* 0x004fc80000000009 */
[----:B------:R-:W-:Y:S01]  /*0480*/  FFMA R24, R11, R24, R16 ;  /* 0x000000180b187223 */ /* 0x000fe20000000010 */
[----:B------:R-:W-:Y:S06]  /*0490*/  @P1 BRA `(.L_x_2) ;  /* 0xfffffffc005c1947 */ /* 0x000fec000383ffff */
.L_x_1:
[----:B------:R-:W-:Y:S05]  /*04a0*/  @!P0 BRA `(.L_x_0) ;  /* 0x0000000000fc8947 */ /* 0x000fea0003800000 */
[----:B------:R-:W-:Y:S02]  /*04b0*/  ISETP.GE.U32.AND P1, PT, R27, 0x4, PT ;  /* 0x000000041b00780c */ /* 0x000fe40003f26070 */
[----:B------:R-:W-:-:S04]  /*04c0*/  LOP3.LUT R16, R2, 0x3, RZ, 0xc0, !PT ;  /* 0x0000000302107812 */ /* 0x000fc800078ec0ff */
[----:B------:R-:W-:-:S07]  /*04d0*/  ISETP.NE.AND P0, PT, R16, RZ, PT ;  /* 0x000000ff1000720c */ /* 0x000fce0003f05270 */
[----:B------:R-:W-:Y:S06]  /*04e0*/  @!P1 BRA `(.L_x_3) ;  /* 0x00000000006c9947 */ /* 0x000fec0003800000 */
[----:B------:R-:W0:Y:S01]  /*04f0*/  LDC.64 R6, c[0x0][0x388] ;  /* 0x0000e200ff067b82 */ /* 0x000e220000000a00 */
[----:B------:R-:W1:Y:S01]  /*0500*/  LDCU.64 UR6, c[0x0][0x380] ;  /* 0x00007000ff0677ac */ /* 0x000e620008000a00 */
[----:B------:R-:W-:Y:S01]  /*0510*/  IMAD R9, R21, R3, R0 ;  /* 0x0000000315097224 */ /* 0x000fe200078e0200 */
[CC--:B------:R-:W-:Y:S02]  /*0520*/  IADD3 R5, PT, PT, R20.reuse, R21.reuse, RZ ;  /* 0x0000001514057210 */ /* 0x0c0fe40007ffe0ff */
[----:B------:R-:W-:-:S03]  /*0530*/  IADD3 R10, P1, PT, R20, R21, RZ ;  /* 0x00000015140a7210 */ /* 0x000fc60007f3e0ff */
[----:B------:R-:W2:Y:S01]  /*0540*/  LDC.64 R14, c[0x0][0x380] ;  /* 0x0000e000ff0e7b82 */ /* 0x000ea20000000a00 */
[----:B0-----:R-:W-:-:S04]  /*0550*/  IMAD.WIDE R6, R9, 0x4, R6 ;  /* 0x0000000409067825 */ /* 0x001fc800078e0206 */
[----:B------:R-:W-:Y:S02]  /*0560*/  IMAD.WIDE R8, R3, 0x4, R6 ;  /* 0x0000000403087825 */ /* 0x000fe400078e0206 */
[----:B------:R-:W3:Y:S02]  /*0570*/  LDG.E R6, desc[UR4][R6.64] ;  /* 0x0000000406067981 */ /* 0x000ee4000c1e1900 */
[----:B--2---:R-:W-:Y:S01]  /*0580*/  IMAD.WIDE.U32 R14, R5, 0x4, R14 ;  /* 0x00000004050e7825 */ /* 0x004fe200078e000e */
[----:B------:R-:W-:Y:S02]  /*0590*/  IADD3.X R5, PT, PT, RZ, RZ, RZ, P1, !PT ;  /* 0x000000ffff057210 */ /* 0x000fe40000ffe4ff */
[----:B-1----:R-:W-:-:S03]  /*05a0*/  LEA R4, P1, R10, UR6, 0x2 ;  /* 0x000000060a047c11 */ /* 0x002fc6000f8210ff */
[----:B------:R-:W3:Y:S01]  /*05b0*/  LDG.E R15, desc[UR4][R14.64] ;  /* 0x000000040e0f7981 */ /* 0x000ee2000c1e1900 */
[----:B------:R-:W-:Y:S01]  /*05c0*/  LEA.HI.X R5, R10, UR7, R5, 0x2, P1 ;  /* 0x000000070a057c11 */ /* 0x000fe200088f1405 */
[C---:B------:R-:W-:Y:S02]  /*05d0*/  IMAD.WIDE R10, R3.reuse, 0x4, R8 ;  /* 0x00000004030a7825 */ /* 0x040fe400078e0208 */
[----:B------:R-:W2:Y:S04]  /*05e0*/  LDG.E R8, desc[UR4][R8.64] ;  /* 0x0000000408087981 */ /* 0x000ea8000c1e1900 */
[----:B------:R-:W2:Y:S01]  /*05f0*/  LDG.E R17, desc[UR4][R4.64+0x4] ;  /* 0x0000040404117981 */ /* 0x000ea2000c1e1900 */
[----:B------:R-:W-:-:S03]  /*0600*/  IMAD.WIDE R12, R3, 0x4, R10 ;  /* 0x00000004030c7825 */ /* 0x000fc600078e020a */
[----:B------:R-:W4:Y:S04]  /*0610*/  LDG.E R22, desc[UR4][R10.64] ;  /* 0x000000040a167981 */ /* 0x000f28000c1e1900 */
[----:B------:R-:W4:Y:S04]  /*0620*/  LDG.E R18, desc[UR4][R4.64+0x8] ;  /* 0x0000080404127981 */ /* 0x000f28000c1e1900 */
[----:B------:R-:W5:Y:S04]  /*0630*/  LDG.E R26, desc[UR4][R4.64+0xc] ;  /* 0x00000c04041a7981 */ /* 0x000f68000c1e1900 */
[----:B------:R-:W5:Y:S01]  /*0640*/  LDG.E R12, desc[UR4][R12.64] ;  /* 0x000000040c0c7981 */ /* 0x000f62000c1e1900 */
[----:B------:R-:W-:Y:S01]  /*0650*/  IADD3 R21, PT, PT, R21, 0x4, RZ ;  /* 0x0000000415157810 */ /* 0x000fe20007ffe0ff */
[----:B---3--:R-:W-:-:S04]  /*0660*/  FFMA R24, R15, R6, R24 ;  /* 0x000000060f187223 */ /* 0x008fc80000000018 */
[----:B--2---:R-:W-:-:S04]  /*0670*/  FFMA R17, R17, R8, R24 ;  /* 0x0000000811117223 */ /* 0x004fc80000000018 */
[----:B----4-:R-:W-:-:S04]  /*0680*/  FFMA R17, R18, R22, R17 ;  /* 0x0000001612117223 */ /* 0x010fc80000000011 */
[----:B-----5:R-:W-:-:S07]  /*0690*/  FFMA R24, R26, R12, R17 ;  /* 0x0000000c1a187223 */ /* 0x020fce0000000011 */
.L_x_3:
[----:B------:R-:W-:Y:S05]  /*06a0*/  @!P0 BRA `(.L_x_0) ;  /* 0x00000000007c8947 */ /* 0x000fea0003800000 */
[----:B------:R-:W-:Y:S01]  /*06b0*/  ISETP.NE.AND P1, PT, R16, 0x1, PT ;  /* 0x000000011000780c */ /* 0x000fe20003f25270 */
[----:B------:R-:W0:Y:S01]  /*06c0*/  LDC.64 R12, c[0x0][0x380] ;  /* 0x0000e000ff0c7b82 */ /* 0x000e220000000a00 */
[----:B------:R-:W-:-:S04]  /*06d0*/  LOP3.LUT R2, R2, 0x1, RZ, 0xc0, !PT ;  /* 0x0000000102027812 */ /* 0x000fc800078ec0ff */
[----:B------:R-:W-:-:S03]  /*06e0*/  ISETP.NE.U32.AND P0, PT, R2, 0x1, PT ;  /* 0x000000010200780c */ /* 0x000fc60003f05070 */
[----:B------:R-:W1:Y:S04]  /*06f0*/  LDC.64 R10, c[0x0][0x388] ;  /* 0x0000e200ff0a7b82 */ /* 0x000e680000000a00 */
[CC--:B------:R-:W-:Y:S02]  /*0700*/  @P1 IADD3 R15, PT, PT, R20.reuse, R21.reuse, RZ ;  /* 0x00000015140f1210 */ /* 0x0c0fe40007ffe0ff */
[----:B------:R-:W-:Y:S02]  /*0710*/  @P1 IADD3 R2, P2, PT, R20, R21, RZ ;  /* 0x0000001514021210 */ /* 0x000fe40007f5e0ff */
[----:B------:R-:W2:Y:S02]  /*0720*/  @P1 LDC.64 R4, c[0x0][0x380] ;  /* 0x0000e000ff041b82 */ /* 0x000ea40000000a00 */
[----:B------:R-:W-:-:S06]  /*0730*/  @P1 IADD3.X R14, PT, PT, RZ, RZ, RZ, P2, !PT ;  /* 0x000000ffff0e1210 */ /* 0x000fcc00017fe4ff */
[----:B------:R-:W3:Y:S01]  /*0740*/  LDC.64 R6, c[0x0][0x380] ;  /* 0x0000e000ff067b82 */ /* 0x000ee20000000a00 */
[----:B0-----:R-:W-:-:S04]  /*0750*/  @P1 IMAD.WIDE.U32 R12, R15, 0x4, R12 ;  /* 0x000000040f0c1825 */ /* 0x001fc800078e000c */
[C---:B------:R-:W-:Y:S01]  /*0760*/  @P1 IMAD R15, R21.reuse, R3, R0 ;  /* 0x00000003150f1224 */ /* 0x040fe200078e0200 */
[----:B------:R-:W-:Y:S01]  /*0770*/  @P1 IADD3 R21, PT, PT, R21, 0x2, RZ ;  /* 0x0000000215151810 */ /* 0x000fe20007ffe0ff */
[----:B------:R-:W4:Y:S01]  /*0780*/  @P1 LDG.E R13, desc[UR4][R12.64] ;  /* 0x000000040c0d1981 */ /* 0x000f22000c1e1900 */
[----:B------:R-:W0:Y:S01]  /*0790*/  LDC.64 R8, c[0x0][0x388] ;  /* 0x0000e200ff087b82 */ /* 0x000e220000000a00 */
[----:B-1----:R-:W-:Y:S01]  /*07a0*/  @P1 IMAD.WIDE R10, R15, 0x4, R10 ;  /* 0x000000040f0a1825 */ /* 0x002fe200078e020a */
[----:B------:R-:W-:Y:S02]  /*07b0*/  @!P0 IADD3 R17, PT, PT, R20, R21, RZ ;  /* 0x0000001514118210 */ /* 0x000fe40007ffe0ff */
[----:B--2---:R-:W-:Y:S01]  /*07c0*/  @P1 LEA R4, P2, R2, R4, 0x2 ;  /* 0x0000000402041211 */ /* 0x004fe200078410ff */
[----:B------:R-:W-:-:S03]  /*07d0*/  @!P0 IMAD R21, R21, R3, R0 ;  /* 0x0000000315158224 */ /* 0x000fc600078e0200 */
[----:B------:R-:W-:Y:S01]  /*07e0*/  @P1 LEA.HI.X R5, R2, R5, R14, 0x2, P2 ;  /* 0x0000000502051211 */ /* 0x000fe200010f140e */
[----:B------:R-:W-:Y:S01]  /*07f0*/  @P1 IMAD.WIDE R14, R3, 0x4, R10 ;  /* 0x00000004030e1825 */ /* 0x000fe200078e020a */
[----:B------:R-:W4:Y:S03]  /*0800*/  @P1 LDG.E R2, desc[UR4][R10.64] ;  /* 0x000000040a021981 */ /* 0x000f26000c1e1900 */
[----:B---3--:R-:W-:Y:S01]  /*0810*/  @!P0 IMAD.WIDE.U32 R6, R17, 0x4, R6 ;  /* 0x0000000411068825 */ /* 0x008fe200078e0006 */
[----:B------:R-:W2:Y:S04]  /*0820*/  @P1 LDG.E R5, desc[UR4][R4.64+0x4] ;  /* 0x0000040404051981 */ /* 0x000ea8000c1e1900 */
[----:B------:R-:W2:Y:S01]  /*0830*/  @P1 LDG.E R14, desc[UR4][R14.64] ;  /* 0x000000040e0e1981 */ /* 0x000ea2000c1e1900 */
[----:B0-----:R-:W-:-:S03]  /*0840*/  @!P0 IMAD.WIDE R8, R21, 0x4, R8 ;  /* 0x0000000415088825 */ /* 0x001fc600078e0208 */
[----:B------:R-:W3:Y:S04]  /*0850*/  @!P0 LDG.E R7, desc[UR4][R6.64] ;  /* 0x0000000406078981 */ /* 0x000ee8000c1e1900 */
[----:B------:R-:W3:Y:S01]  /*0860*/  @!P0 LDG.E R8, desc[UR4][R8.64] ;  /* 0x0000000408088981 */ /* 0x000ee2000c1e1900 */
[----:B----4-:R-:W-:-:S04]  /*0870*/  @P1 FFMA R2, R13, R2, R24 ;  /* 0x000000020d021223 */ /* 0x010fc80000000018 */
[----:B--2---:R-:W-:-:S04]  /*0880*/  @P1 FFMA R24, R5, R14, R2 ;  /* 0x0000000e05181223 */ /* 0x004fc80000000002 */
[----:B---3--:R-:W-:-:S07]  /*0890*/  @!P0 FFMA R24, R7, R8, R24 ;  /* 0x0000000807188223 */ /* 0x008fce0000000018 */
.L_x_0:
[----:B------:R-:W0:Y:S01]  /*08a0*/  LDC.64 R4, c[0x0][0x390] ;  /* 0x0000e400ff047b82 */ /* 0x000e220000000a00 */
[----:B------:R-:W-:-:S04]  /*08b0*/  IMAD R3, R19, R3, R0 ;  /* 0x0000000313037224 */ /* 0x000fc800078e0200 */
[----:B0-----:R-:W-:-:S05]  /*08c0*/  IMAD.WIDE R2, R3, 0x4, R4 ;  /* 0x0000000403027825 */ /* 0x001fca00078e0204 */
[----:B------:R-:W-:Y:S01]  /*08d0*/  STG.E desc[UR4][R2.64], R24 ;  /* 0x0000001802007986 */ /* 0x000fe2000c101904 */
[----:B------:R-:W-:Y:S05]  /*08e0*/  EXIT ;  /* 0x000000000000794d */ /* 0x000fea0003800000 */
.L_x_4:
[----:B------:R-:W-:-:S00]  /*08f0*/  BRA `(.L_x_4) ;  /* 0xfffffffc00fc7947 */ /* 0x000fc0000383ffff */
[----:B------:R-:W-:-:S00]  /*0900*/  NOP ;  /* 0x0000000000007918 */ /* 0x000fc00000000000 */
[----:B------:R-:W-:-:S00]  /*0910*/  NOP ;  /* 0x0000000000007918 */ /* 0x000fc00000000000 */
[----:B------:R-:W-:-:S00]  /*0920*/  NOP ;  /* 0x0000000000007918 */ /* 0x000fc00000000000 */
[----:B------:R-:W-:-:S00]  /*0930*/  NOP ;  /* 0x0000000000007918 */ /* 0x000fc00000000000 */
[----:B------:R-:W-:-:S00]  /*0940*/  NOP ;  /* 0x0000000000007918 */ /* 0x000fc00000000000 */
[----:B------:R-:W-:-:S00]  /*0950*/  NOP ;  /* 0x0000000000007918 */ /* 0x000fc00000000000 */
[----:B------:R-:W-:-:S00]  /*0960*/  NOP ;  /* 0x0000000000007918 */ /* 0x000fc00000000000 */
[----:B------:R-:W-:-:S00]  /*0970*/  NOP ;  /* 0x0000000000007918 */ /* 0x000fc00000000000 */
.L_x_5:


//--------------------- .nv.shared.reserved.0     --------------------------
	.section	.nv.shared.reserved.0,"aw",@nobits
	.weak		__nv_reservedSMEM_offset_0_alias
	.size		__nv_reservedSMEM_offset_0_alias, 0, 64
	.other		__nv_reservedSMEM_offset_0_alias,@"STO_CUDA_RESERVED_SHARED STV_DEFAULT"
__nv_reservedSMEM_offset_0_alias:
	.zero		0
	.zero		64


//--------------------- .nv.constant0._Z11gemm_kernelPKfS0_Pfiii --------------------------
	.section	.nv.constant0._Z11gemm_kernelPKfS0_Pfiii,"a",@progbits
	.sectionflags	@""
	.align	4
.nv.constant0._Z11gemm_kernelPKfS0_Pfiii:
	.zero		932


//--------------------- SYMBOLS --------------------------

	.type		.nv.reservedSmem.offset0,@object
	.size		.nv.reservedSmem.offset0,0x4
